	.headerflags	@"EF_CUDA_TEXMODE_UNIFIED EF_CUDA_64BIT_ADDRESS EF_CUDA_ACCELERATORS EF_CUDA_SM90 EF_CUDA_VIRTUAL_SM(EF_CUDA_SM90)"
	.elftype	@"ET_EXEC"


//--------------------- .nv.info                  --------------------------
	.section	.nv.info,"",@"SHT_CUDA_INFO"
	.align	4


	//----- nvinfo : EIATTR_REGCOUNT
	.align		4
        /*0000*/ 	.byte	0x04, 0x2f
        /*0002*/ 	.short	(.L_1 - .L_0)
	.align		4
.L_0:
        /*0004*/ 	.word	index@(triton_poi_fused_add_div_hardtanh_mul_55)
        /*0008*/ 	.word	0x0000000e


	//----- nvinfo : EIATTR_MIN_STACK_SIZE
	.align		4
.L_1:
        /*000c*/ 	.byte	0x04, 0x12
        /*000e*/ 	.short	(.L_3 - .L_2)
	.align		4
.L_2:
        /*0010*/ 	.word	index@(triton_poi_fused_add_div_hardtanh_mul_55)
        /*0014*/ 	.word	0x00000000


	//----- nvinfo : EIATTR_FRAME_SIZE
	.align		4
.L_3:
        /*0018*/ 	.byte	0x04, 0x11
        /*001a*/ 	.short	(.L_5 - .L_4)
	.align		4
.L_4:
        /*001c*/ 	.word	index@(triton_poi_fused_add_div_hardtanh_mul_55)
        /*0020*/ 	.word	0x00000000


	//----- nvinfo : EIATTR_MIN_STACK_SIZE
	.align		4
.L_5:
        /*0024*/ 	.byte	0x04, 0x12
        /*0026*/ 	.short	(.L_7 - .L_6)
	.align		4
.L_6:
        /*0028*/ 	.word	index@(triton_poi_fused_add_div_hardtanh_mul_55)
        /*002c*/ 	.word	0x00000000
.L_7:


//--------------------- .nv.info.triton_poi_fused_add_div_hardtanh_mul_55 --------------------------
	.section	.nv.info.triton_poi_fused_add_div_hardtanh_mul_55,"",@"SHT_CUDA_INFO"
	.sectionflags	@""
	.align	4


	//----- nvinfo : EIATTR_CUDA_API_VERSION
	.align		4
        /*0000*/ 	.byte	0x04, 0x37
        /*0002*/ 	.short	(.L_9 - .L_8)
.L_8:
        /*0004*/ 	.word	0x0000007c


	//----- nvinfo : EIATTR_KPARAM_INFO
	.align		4
.L_9:
        /*0008*/ 	.byte	0x04, 0x17
        /*000a*/ 	.short	(.L_11 - .L_10)
.L_10:
        /*000c*/ 	.word	0x00000000
        /*0010*/ 	.short	0x0002
        /*0012*/ 	.short	0x0010
        /*0014*/ 	.byte	0x00, 0xf0, 0x11, 0x00


	//----- nvinfo : EIATTR_KPARAM_INFO
	.align		4
.L_11:
        /*0018*/ 	.byte	0x04, 0x17
        /*001a*/ 	.short	(.L_13 - .L_12)
.L_12:
        /*001c*/ 	.word	0x00000000
        /*0020*/ 	.short	0x0001
        /*0022*/ 	.short	0x0008
        /*0024*/ 	.byte	0x00, 0xf4, 0x21, 0x00


	//----- nvinfo : EIATTR_KPARAM_INFO
	.align		4
.L_13:
        /*0028*/ 	.byte	0x04, 0x17
        /*002a*/ 	.short	(.L_15 - .L_14)
.L_14:
        /*002c*/ 	.word	0x00000000
        /*0030*/ 	.short	0x0000
        /*0032*/ 	.short	0x0000
        /*0034*/ 	.byte	0x00, 0xf4, 0x21, 0x00


	//----- nvinfo : EIATTR_SPARSE_MMA_MASK
	.align		4
.L_15:
        /*0038*/ 	.byte	0x03, 0x50
        /*003a*/ 	.short	0x0000


	//----- nvinfo : EIATTR_MAXREG_COUNT
	.align		4
        /*003c*/ 	.byte	0x03, 0x1b
        /*003e*/ 	.short	0x00ff


	//----- nvinfo : EIATTR_EXIT_INSTR_OFFSETS
	.align		4
        /*0040*/ 	.byte	0x04, 0x1c
        /*0042*/ 	.short	(.L_17 - .L_16)


	//   ....[0]....
.L_16:
        /*0044*/ 	.word	0x00000290


	//   ....[1]....
        /*0048*/ 	.word	0x000002b0


	//----- nvinfo : EIATTR_REQNTID
	.align		4
.L_17:
        /*004c*/ 	.byte	0x04, 0x10
        /*004e*/ 	.short	(.L_19 - .L_18)
.L_18:
        /*0050*/ 	.word	0x00000080
        /*0054*/ 	.word	0x00000001
        /*0058*/ 	.word	0x00000001


	//----- nvinfo : EIATTR_CBANK_PARAM_SIZE
	.align		4
.L_19:
        /*005c*/ 	.byte	0x03, 0x19
        /*005e*/ 	.short	0x0014


	//----- nvinfo : EIATTR_PARAM_CBANK
	.align		4
        /*0060*/ 	.byte	0x04, 0x0a
        /*0062*/ 	.short	(.L_21 - .L_20)
	.align		4
.L_20:
        /*0064*/ 	.word	index@(.nv.constant0.triton_poi_fused_add_div_hardtanh_mul_55)
        /*0068*/ 	.short	0x0210
        /*006a*/ 	.short	0x0014


	//----- nvinfo : EIATTR_SW_WAR
	.align		4
.L_21:
        /*006c*/ 	.byte	0x04, 0x36
        /*006e*/ 	.short	(.L_23 - .L_22)
.L_22:
        /*0070*/ 	.word	0x00000008
.L_23:


//--------------------- .nv.callgraph             --------------------------
	.section	.nv.callgraph,"",@"SHT_CUDA_CALLGRAPH"
	.align	4
	.sectionentsize	8
	.align		4
        /*0000*/ 	.word	0x00000000
	.align		4
        /*0004*/ 	.word	0xffffffff
	.align		4
        /*0008*/ 	.word	0x00000000
	.align		4
        /*000c*/ 	.word	0xfffffffe
	.align		4
        /*0010*/ 	.word	0x00000000
	.align		4
        /*0014*/ 	.word	0xfffffffd
	.align		4
        /*0018*/ 	.word	0x00000000
	.align		4
        /*001c*/ 	.word	0xfffffffc


//--------------------- .text.triton_poi_fused_add_div_hardtanh_mul_55 --------------------------
	.section	.text.triton_poi_fused_add_div_hardtanh_mul_55,"ax",@progbits
	.align	128
        .global         triton_poi_fused_add_div_hardtanh_mul_55
        .type           triton_poi_fused_add_div_hardtanh_mul_55,@function
        .size           triton_poi_fused_add_div_hardtanh_mul_55,(.L_x_1 - triton_poi_fused_add_div_hardtanh_mul_55)
        .other          triton_poi_fused_add_div_hardtanh_mul_55,@"STO_CUDA_ENTRY STV_DEFAULT"
triton_poi_fused_add_div_hardtanh_mul_55:
.text.triton_poi_fused_add_div_hardtanh_mul_55:
[----:B------:R-:W0:Y:S02]  /*0000*/  LDC R1, c[0x0][0x28] ;  /* 0x00000a00ff017b82 */ /* 0x000e240000000800 */
[----:B------:R-:W1:Y:S01]  /*0010*/  S2R R0, SR_TID.X ;  /* 0x0000000000007919 */ /* 0x000e620000002100 */
[----:B------:R-:W2:Y:S01]  /*0020*/  LDC.64 R4, c[0x0][0x210] ;  /* 0x00008400ff047b82 */ /* 0x000ea20000000a00 */
[----:B------:R-:W-:Y:S01]  /*0030*/  CS2R R2, SRZ ;  /* 0x0000000000027805 */ /* 0x000fe2000001ff00 */
[----:B------:R-:W-:Y:S01]  /*0040*/  ULDC.64 UR4, c[0x0][0x208] ;  /* 0x0000820000047ab9 */ /* 0x000fe20000000a00 */
[----:B------:R-:W3:Y:S05]  /*0050*/  S2R R9, SR_CTAID.X ;  /* 0x0000000000097919 */ /* 0x000eea0000002500 */
[----:B------:R-:W4:Y:S01]  /*0060*/  LDC.64 R6, c[0x0][0x218] ;  /* 0x00008600ff067b82 */ /* 0x000f220000000a00 */
[----:B-1----:R-:W-:-:S05]  /*0070*/  IMAD.SHL.U32 R0, R0, 0x2, RZ ;  /* 0x0000000200007824 */ /* 0x002fca00078e00ff */
[----:B------:R-:W-:-:S05]  /*0080*/  LOP3.LUT R0, R0, 0xfe, RZ, 0xc0, !PT ;  /* 0x000000fe00007812 */ /* 0x000fca00078ec0ff */
[----:B---3--:R-:W-:-:S04]  /*0090*/  IMAD R9, R9, 0x100, R0 ;  /* 0x0000010009097824 */ /* 0x008fc800078e0200 */
[C---:B--2---:R-:W-:Y:S01]  /*00a0*/  IMAD.WIDE R4, R9.reuse, 0x4, R4 ;  /* 0x0000000409047825 */ /* 0x044fe200078e0204 */
[----:B------:R-:W-:-:S03]  /*00b0*/  ISETP.GE.AND P0, PT, R9, 0x1e00, PT ;  /* 0x00001e000900780c */ /* 0x000fc60003f06270 */
[----:B------:R-:W-:-:S10]  /*00c0*/  IMAD.MOV.U32 R8, RZ, RZ, RZ ;  /* 0x000000ffff087224 */ /* 0x000fd400078e00ff */
[----:B------:R-:W2:Y:S01]  /*00d0*/  @!P0 LDG.E.64 R2, desc[UR4][R4.64] ;  /* 0x0000000404028981 */ /* 0x000ea2000c1e1b00 */
[----:B------:R-:W-:-:S05]  /*00e0*/  IMAD.HI R0, R9, -0x77777777, R8 ;  /* 0x8888888909007827 */ /* 0x000fca00078e0208 */
[----:B------:R-:W-:-:S04]  /*00f0*/  SHF.R.U32.HI R11, RZ, 0x1f, R0 ;  /* 0x0000001fff0b7819 */ /* 0x000fc80000011600 */
[CC--:B------:R-:W-:Y:S02]  /*0100*/  LEA.HI.SX32 R8, R0.reuse, R11.reuse, 0x18 ;  /* 0x0000000b00087211 */ /* 0x0c0fe400078fc2ff */
[----:B------:R-:W-:-:S03]  /*0110*/  LEA.HI.SX32 R11, R0, R11, 0x16 ;  /* 0x0000000b000b7211 */ /* 0x000fc600078fb2ff */
[----:B------:R-:W-:-:S04]  /*0120*/  IMAD R8, R8, -0x1e0, R9 ;  /* 0xfffffe2008087824 */ /* 0x000fc800078e0209 */
[----:B------:R-:W-:Y:S01]  /*0130*/  IMAD R11, R11, 0x1e0, R8 ;  /* 0x000001e00b0b7824 */ /* 0x000fe200078e0208 */
[----:B------:R-:W-:-:S03]  /*0140*/  CS2R R8, SRZ ;  /* 0x0000000000087805 */ /* 0x000fc6000001ff00 */
[----:B----4-:R-:W-:-:S05]  /*0150*/  IMAD.WIDE R6, R11, 0x4, R6 ;  /* 0x000000040b067825 */ /* 0x010fca00078e0206 */
[----:B------:R1:W3:Y:S01]  /*0160*/  @!P0 LDG.E.EL.64 R8, desc[UR4][R6.64] ;  /* 0x0000000406088981 */ /* 0x0002e2000c2e1b00 */
[----:B--2---:R-:W-:Y:S01]  /*0170*/  FADD R0, R2, 3 ;  /* 0x4040000002007421 */ /* 0x004fe20000000000 */
[----:B------:R-:W-:-:S04]  /*0180*/  FADD R10, R3, 3 ;  /* 0x40400000030a7421 */ /* 0x000fc80000000000 */
[----:B------:R-:W-:Y:S02]  /*0190*/  FSETP.GTU.AND P1, PT, R0, RZ, PT ;  /* 0x000000ff0000720b */ /* 0x000fe40003f2c000 */
[----:B------:R-:W-:Y:S02]  /*01a0*/  FSETP.GTU.AND P2, PT, R10, RZ, PT ;  /* 0x000000ff0a00720b */ /* 0x000fe40003f4c000 */
[----:B------:R-:W-:Y:S02]  /*01b0*/  FSEL R11, R0, RZ, P1 ;  /* 0x000000ff000b7208 */ /* 0x000fe40000800000 */
[----:B------:R-:W-:Y:S02]  /*01c0*/  FSEL R10, R10, RZ, P2 ;  /* 0x000000ff0a0a7208 */ /* 0x000fe40001000000 */
[----:B------:R-:W-:Y:S02]  /*01d0*/  FSETP.GEU.AND P3, PT, R11, 6, PT ;  /* 0x40c000000b00780b */ /* 0x000fe40003f6e000 */
[----:B------:R-:W-:-:S02]  /*01e0*/  FSETP.GEU.AND P4, PT, R10, 6, PT ;  /* 0x40c000000a00780b */ /* 0x000fc40003f8e000 */
[----:B------:R-:W-:Y:S02]  /*01f0*/  FSETP.NAN.AND P1, PT, R11, R11, PT ;  /* 0x0000000b0b00720b */ /* 0x000fe40003f28000 */
[----:B------:R-:W-:-:S07]  /*0200*/  FSETP.NAN.AND P2, PT, R10, R10, PT ;  /* 0x0000000a0a00720b */ /* 0x000fce0003f48000 */
[----:B------:R-:W-:Y:S02]  /*0210*/  @P3 FSEL R11, R11, 6, P1 ;  /* 0x40c000000b0b3808 */ /* 0x000fe40000800000 */
[----:B------:R-:W-:-:S03]  /*0220*/  @P4 FSEL R10, R10, 6, P2 ;  /* 0x40c000000a0a4808 */ /* 0x000fc60001000000 */
[----:B------:R-:W-:Y:S02]  /*0230*/  FMUL R2, R11, R2 ;  /* 0x000000020b027220 */ /* 0x000fe40000400000 */
[----:B------:R-:W-:Y:S02]  /*0240*/  FMUL R3, R10, R3 ;  /* 0x000000030a037220 */ /* 0x000fe40000400000 */
[----:B-1----:R-:W-:Y:S02]  /*0250*/  FMUL R7, R2, 0.16666667163372039795 ;  /* 0x3e2aaaab02077820 */ /* 0x002fe40000400000 */
[----:B------:R-:W-:Y:S02]  /*0260*/  FMUL R0, R3, 0.16666667163372039795 ;  /* 0x3e2aaaab03007820 */ /* 0x000fe40000400000 */
[----:B---3--:R-:W-:Y:S02]  /*0270*/  FMUL R8, R7, R8 ;  /* 0x0000000807087220 */ /* 0x008fe40000400000 */
[----:B------:R-:W-:Y:S01]  /*0280*/  FMUL R9, R0, R9 ;  /* 0x0000000900097220 */ /* 0x000fe20000400000 */
[----:B------:R-:W-:Y:S06]  /*0290*/  @P0 EXIT ;  /* 0x000000000000094d */ /* 0x000fec0003800000 */
[----:B------:R-:W-:Y:S01]  /*02a0*/  STG.E.64 desc[UR4][R4.64], R8 ;  /* 0x0000000804007986 */ /* 0x000fe2000c101b04 */
[----:B------:R-:W-:Y:S05]  /*02b0*/  EXIT ;  /* 0x000000000000794d */ /* 0x000fea0003800000 */
.L_x_0:
[----:B------:R-:W-:-:S00]  /*02c0*/  BRA `(.L_x_0) ;  /* 0xfffffffc00fc7947 */ /* 0x000fc0000383ffff */
[----:B------:R-:W-:-:S00]  /*02d0*/  NOP ;  /* 0x0000000000007918 */ /* 0x000fc00000000000 */
        /* <DEDUP_REMOVED lines=10> */
.L_x_1:


//--------------------- .nv.constant0.triton_poi_fused_add_div_hardtanh_mul_55 --------------------------
	.section	.nv.constant0.triton_poi_fused_add_div_hardtanh_mul_55,"a",@progbits
	.sectionflags	@""
	.align	4
.nv.constant0.triton_poi_fused_add_div_hardtanh_mul_55:
	.zero		548
